	.headerflags	@"EF_CUDA_TEXMODE_UNIFIED EF_CUDA_64BIT_ADDRESS EF_CUDA_ACCELERATORS EF_CUDA_SM90 EF_CUDA_VIRTUAL_SM(EF_CUDA_SM90)"
	.elftype	@"ET_EXEC"


//--------------------- .nv.info                  --------------------------
	.section	.nv.info,"",@"SHT_CUDA_INFO"
	.align	4


	//----- nvinfo : EIATTR_REGCOUNT
	.align		4
        /*0000*/ 	.byte	0x04, 0x2f
        /*0002*/ 	.short	(.L_1 - .L_0)
	.align		4
.L_0:
        /*0004*/ 	.word	index@(triton_poi_fused__softmax_div_masked_fill_3)
        /*0008*/ 	.word	0x00000012


	//----- nvinfo : EIATTR_MIN_STACK_SIZE
	.align		4
.L_1:
        /*000c*/ 	.byte	0x04, 0x12
        /*000e*/ 	.short	(.L_3 - .L_2)
	.align		4
.L_2:
        /*0010*/ 	.word	index@(triton_poi_fused__softmax_div_masked_fill_3)
        /*0014*/ 	.word	0x00000000


	//----- nvinfo : EIATTR_FRAME_SIZE
	.align		4
.L_3:
        /*0018*/ 	.byte	0x04, 0x11
        /*001a*/ 	.short	(.L_5 - .L_4)
	.align		4
.L_4:
        /*001c*/ 	.word	index@(triton_poi_fused__softmax_div_masked_fill_3)
        /*0020*/ 	.word	0x00000000


	//----- nvinfo : EIATTR_MIN_STACK_SIZE
	.align		4
.L_5:
        /*0024*/ 	.byte	0x04, 0x12
        /*0026*/ 	.short	(.L_7 - .L_6)
	.align		4
.L_6:
        /*0028*/ 	.word	index@(triton_poi_fused__softmax_div_masked_fill_3)
        /*002c*/ 	.word	0x00000000
.L_7:


//--------------------- .nv.info.triton_poi_fused__softmax_div_masked_fill_3 --------------------------
	.section	.nv.info.triton_poi_fused__softmax_div_masked_fill_3,"",@"SHT_CUDA_INFO"
	.sectionflags	@""
	.align	4


	//----- nvinfo : EIATTR_CUDA_API_VERSION
	.align		4
        /*0000*/ 	.byte	0x04, 0x37
        /*0002*/ 	.short	(.L_9 - .L_8)
.L_8:
        /*0004*/ 	.word	0x0000007c


	//----- nvinfo : EIATTR_KPARAM_INFO
	.align		4
.L_9:
        /*0008*/ 	.byte	0x04, 0x17
        /*000a*/ 	.short	(.L_11 - .L_10)
.L_10:
        /*000c*/ 	.word	0x00000000
        /*0010*/ 	.short	0x0004
        /*0012*/ 	.short	0x0020
        /*0014*/ 	.byte	0x00, 0xf0, 0x11, 0x00


	//----- nvinfo : EIATTR_KPARAM_INFO
	.align		4
.L_11:
        /*0018*/ 	.byte	0x04, 0x17
        /*001a*/ 	.short	(.L_13 - .L_12)
.L_12:
        /*001c*/ 	.word	0x00000000
        /*0020*/ 	.short	0x0003
        /*0022*/ 	.short	0x0018
        /*0024*/ 	.byte	0x00, 0xf4, 0x21, 0x00


	//----- nvinfo : EIATTR_KPARAM_INFO
	.align		4
.L_13:
        /*0028*/ 	.byte	0x04, 0x17
        /*002a*/ 	.short	(.L_15 - .L_14)
.L_14:
        /*002c*/ 	.word	0x00000000
        /*0030*/ 	.short	0x0002
        /*0032*/ 	.short	0x0010
        /*0034*/ 	.byte	0x00, 0xf4, 0x21, 0x00


	//----- nvinfo : EIATTR_KPARAM_INFO
	.align		4
.L_15:
        /*0038*/ 	.byte	0x04, 0x17
        /*003a*/ 	.short	(.L_17 - .L_16)
.L_16:
        /*003c*/ 	.word	0x00000000
        /*0040*/ 	.short	0x0001
        /*0042*/ 	.short	0x0008
        /*0044*/ 	.byte	0x00, 0xf4, 0x21, 0x00


	//----- nvinfo : EIATTR_KPARAM_INFO
	.align		4
.L_17:
        /*0048*/ 	.byte	0x04, 0x17
        /*004a*/ 	.short	(.L_19 - .L_18)
.L_18:
        /*004c*/ 	.word	0x00000000
        /*0050*/ 	.short	0x0000
        /*0052*/ 	.short	0x0000
        /*0054*/ 	.byte	0x00, 0xf4, 0x21, 0x00


	//----- nvinfo : EIATTR_SPARSE_MMA_MASK
	.align		4
.L_19:
        /*0058*/ 	.byte	0x03, 0x50
        /*005a*/ 	.short	0x0000


	//----- nvinfo : EIATTR_MAXREG_COUNT
	.align		4
        /*005c*/ 	.byte	0x03, 0x1b
        /*005e*/ 	.short	0x00ff


	//----- nvinfo : EIATTR_EXIT_INSTR_OFFSETS
	.align		4
        /*0060*/ 	.byte	0x04, 0x1c
        /*0062*/ 	.short	(.L_21 - .L_20)


	//   ....[0]....
.L_20:
        /*0064*/ 	.word	0x00000430


	//   ....[1]....
        /*0068*/ 	.word	0x00000450


	//----- nvinfo : EIATTR_REQNTID
	.align		4
.L_21:
        /*006c*/ 	.byte	0x04, 0x10
        /*006e*/ 	.short	(.L_23 - .L_22)
.L_22:
        /*0070*/ 	.word	0x00000080
        /*0074*/ 	.word	0x00000001
        /*0078*/ 	.word	0x00000001


	//----- nvinfo : EIATTR_CBANK_PARAM_SIZE
	.align		4
.L_23:
        /*007c*/ 	.byte	0x03, 0x19
        /*007e*/ 	.short	0x0024


	//----- nvinfo : EIATTR_PARAM_CBANK
	.align		4
        /*0080*/ 	.byte	0x04, 0x0a
        /*0082*/ 	.short	(.L_25 - .L_24)
	.align		4
.L_24:
        /*0084*/ 	.word	index@(.nv.constant0.triton_poi_fused__softmax_div_masked_fill_3)
        /*0088*/ 	.short	0x0210
        /*008a*/ 	.short	0x0024


	//----- nvinfo : EIATTR_SW_WAR
	.align		4
.L_25:
        /*008c*/ 	.byte	0x04, 0x36
        /*008e*/ 	.short	(.L_27 - .L_26)
.L_26:
        /*0090*/ 	.word	0x00000008
.L_27:


//--------------------- .nv.callgraph             --------------------------
	.section	.nv.callgraph,"",@"SHT_CUDA_CALLGRAPH"
	.align	4
	.sectionentsize	8
	.align		4
        /*0000*/ 	.word	0x00000000
	.align		4
        /*0004*/ 	.word	0xffffffff
	.align		4
        /*0008*/ 	.word	0x00000000
	.align		4
        /*000c*/ 	.word	0xfffffffe
	.align		4
        /*0010*/ 	.word	0x00000000
	.align		4
        /*0014*/ 	.word	0xfffffffd
	.align		4
        /*0018*/ 	.word	0x00000000
	.align		4
        /*001c*/ 	.word	0xfffffffc


//--------------------- .text.triton_poi_fused__softmax_div_masked_fill_3 --------------------------
	.section	.text.triton_poi_fused__softmax_div_masked_fill_3,"ax",@progbits
	.align	128
        .global         triton_poi_fused__softmax_div_masked_fill_3
        .type           triton_poi_fused__softmax_div_masked_fill_3,@function
        .size           triton_poi_fused__softmax_div_masked_fill_3,(.L_x_1 - triton_poi_fused__softmax_div_masked_fill_3)
        .other          triton_poi_fused__softmax_div_masked_fill_3,@"STO_CUDA_ENTRY STV_DEFAULT"
triton_poi_fused__softmax_div_masked_fill_3:
.text.triton_poi_fused__softmax_div_masked_fill_3:
[----:B------:R-:W0:Y:S02]  /*0000*/  LDC R1, c[0x0][0x28] ;  /* 0x00000a00ff017b82 */ /* 0x000e240000000800 */
[----:B------:R-:W1:Y:S01]  /*0010*/  S2R R0, SR_TID.X ;  /* 0x0000000000007919 */ /* 0x000e620000002100 */
[----:B------:R-:W2:Y:S01]  /*0020*/  LDC.64 R2, c[0x0][0x210] ;  /* 0x00008400ff027b82 */ /* 0x000ea20000000a00 */
[----:B------:R-:W-:Y:S01]  /*0030*/  ULDC.64 UR4, c[0x0][0x218] ;  /* 0x0000860000047ab9 */ /* 0x000fe20000000a00 */
[----:B------:R-:W-:Y:S01]  /*0040*/  PRMT R15, RZ, 0x7610, R15 ;  /* 0x00007610ff0f7816 */ /* 0x000fe2000000000f */
[----:B------:R-:W3:Y:S05]  /*0050*/  S2R R11, SR_CTAID.X ;  /* 0x00000000000b7919 */ /* 0x000eea0000002500 */
[----:B------:R-:W4:Y:S01]  /*0060*/  LDC.64 R6, c[0x0][0x220] ;  /* 0x00008800ff067b82 */ /* 0x000f220000000a00 */
[----:B-1----:R-:W-:-:S05]  /*0070*/  IMAD.SHL.U32 R0, R0, 0x2, RZ ;  /* 0x0000000200007824 */ /* 0x002fca00078e00ff */
[----:B------:R-:W-:-:S05]  /*0080*/  LOP3.LUT R0, R0, 0xfe, RZ, 0xc0, !PT ;  /* 0x000000fe00007812 */ /* 0x000fca00078ec0ff */
[----:B---3--:R-:W-:Y:S01]  /*0090*/  IMAD R5, R11, 0x100, R0 ;  /* 0x000001000b057824 */ /* 0x008fe200078e0200 */
[----:B------:R-:W-:Y:S02]  /*00a0*/  SHF.R.S32.HI R0, RZ, 0x17, R11 ;  /* 0x00000017ff007819 */ /* 0x000fe4000001140b */
[----:B------:R-:W1:Y:S02]  /*00b0*/  LDC.64 R10, c[0x0][0x228] ;  /* 0x00008a00ff0a7b82 */ /* 0x000e640000000a00 */
[----:B------:R-:W-:Y:S02]  /*00c0*/  ISETP.GE.AND P0, PT, R5, 0x100, PT ;  /* 0x000001000500780c */ /* 0x000fe40003f06270 */
[----:B------:R-:W-:-:S04]  /*00d0*/  IADD3 R8, P1, R5, UR4, RZ ;  /* 0x0000000405087c10 */ /* 0x000fc8000ff3e0ff */
[C---:B------:R-:W-:Y:S01]  /*00e0*/  LEA.HI.X.SX32 R9, R5.reuse, UR5, 0x1, P1 ;  /* 0x0000000505097c11 */ /* 0x040fe200088f0eff */
[----:B------:R-:W-:Y:S01]  /*00f0*/  ULDC.64 UR4, c[0x0][0x208] ;  /* 0x0000820000047ab9 */ /* 0x000fe20000000a00 */
[----:B------:R-:W-:Y:S01]  /*0100*/  SGXT R0, R0, 0x1 ;  /* 0x000000010000781a */ /* 0x000fe20000000200 */
[----:B--2---:R-:W-:-:S04]  /*0110*/  IMAD.WIDE R2, R5, 0x4, R2 ;  /* 0x0000000405027825 */ /* 0x004fc800078e0202 */
[----:B------:R1:W2:Y:S01]  /*0120*/  @!P0 LDG.E.U16 R15, desc[UR4][R8.64] ;  /* 0x00000004080f8981 */ /* 0x0002a2000c1e1500 */
[----:B------:R-:W-:Y:S02]  /*0130*/  LEA.HI R0, R0, R5, RZ, 0x2 ;  /* 0x0000000500007211 */ /* 0x000fe400078f10ff */
[----:B------:R-:W-:Y:S01]  /*0140*/  CS2R R4, SRZ ;  /* 0x0000000000047805 */ /* 0x000fe2000001ff00 */
[----:B------:R-:W-:Y:S01]  /*0150*/  HFMA2.MMA R12, -RZ, RZ, 0, 0 ;  /* 0x00000000ff0c7435 */ /* 0x000fe200000001ff */
[----:B------:R-:W-:-:S04]  /*0160*/  SHF.R.S32.HI R13, RZ, 0x2, R0 ;  /* 0x00000002ff0d7819 */ /* 0x000fc80000011400 */
[----:B------:R-:W3:Y:S01]  /*0170*/  @!P0 LDG.E.64 R4, desc[UR4][R2.64] ;  /* 0x0000000402048981 */ /* 0x000ee2000c1e1b00 */
[----:B------:R-:W-:Y:S02]  /*0180*/  IMAD.MOV.U32 R14, RZ, RZ, RZ ;  /* 0x000000ffff0e7224 */ /* 0x000fe400078e00ff */
[----:B----4-:R-:W-:-:S05]  /*0190*/  IMAD.WIDE R6, R13, 0x4, R6 ;  /* 0x000000040d067825 */ /* 0x010fca00078e0206 */
[----:B------:R-:W4:Y:S04]  /*01a0*/  @!P0 LDG.E.EL R12, desc[UR4][R6.64] ;  /* 0x00000004060c8981 */ /* 0x000f28000c2e1900 */
[----:B------:R3:W5:Y:S01]  /*01b0*/  @!P0 LDG.E.EL R14, desc[UR4][R6.64] ;  /* 0x00000004060e8981 */ /* 0x000762000c2e1900 */
[----:B-1----:R-:W-:Y:S01]  /*01c0*/  IMAD.WIDE R8, R13, 0x4, R10 ;  /* 0x000000040d087825 */ /* 0x002fe200078e020a */
[----:B------:R-:W-:-:S06]  /*01d0*/  CS2R R10, SRZ ;  /* 0x00000000000a7805 */ /* 0x000fcc000001ff00 */
[----:B------:R-:W5:Y:S04]  /*01e0*/  @!P0 LDG.E.EL R11, desc[UR4][R8.64] ;  /* 0x00000004080b8981 */ /* 0x000f68000c2e1900 */
[----:B------:R-:W5:Y:S01]  /*01f0*/  @!P0 LDG.E.EL R10, desc[UR4][R8.64] ;  /* 0x00000004080a8981 */ /* 0x000f62000c2e1900 */
[----:B--2---:R-:W-:-:S04]  /*0200*/  LOP3.LUT R0, R15, 0xffff, RZ, 0xc0, !PT ;  /* 0x0000ffff0f007812 */ /* 0x004fc800078ec0ff */
[----:B------:R-:W-:Y:S02]  /*0210*/  SHF.R.U32.HI R0, RZ, 0x8, R0 ;  /* 0x00000008ff007819 */ /* 0x000fe40000011600 */
[----:B------:R-:W-:Y:S02]  /*0220*/  LOP3.LUT P1, RZ, R15, 0xff, RZ, 0xc0, !PT ;  /* 0x000000ff0fff7812 */ /* 0x000fe4000782c0ff */
[----:B------:R-:W-:Y:S02]  /*0230*/  PRMT R0, R0, 0x9910, RZ ;  /* 0x0000991000007816 */ /* 0x000fe400000000ff */
[----:B---3--:R-:W-:Y:S02]  /*0240*/  FSEL R7, R4, -10000, !P1 ;  /* 0xc61c400004077808 */ /* 0x008fe40004800000 */
[----:B------:R-:W-:-:S04]  /*0250*/  ISETP.NE.AND P1, PT, R0, RZ, PT ;  /* 0x000000ff0000720c */ /* 0x000fc80003f25270 */
[----:B------:R-:W-:Y:S01]  /*0260*/  FSEL R5, R5, -10000, !P1 ;  /* 0xc61c400005057808 */ /* 0x000fe20004800000 */
[----:B----4-:R-:W-:-:S04]  /*0270*/  FADD R7, R7, -R12 ;  /* 0x8000000c07077221 */ /* 0x010fc80000000000 */
[----:B-----5:R-:W-:Y:S01]  /*0280*/  FADD R5, R5, -R14 ;  /* 0x8000000e05057221 */ /* 0x020fe20000000000 */
[----:B------:R-:W-:-:S03]  /*0290*/  FMUL R7, R7, 1.4426950216293334961 ;  /* 0x3fb8aa3b07077820 */ /* 0x000fc60000400000 */
[----:B------:R-:W-:Y:S02]  /*02a0*/  FMUL R5, R5, 1.4426950216293334961 ;  /* 0x3fb8aa3b05057820 */ /* 0x000fe40000400000 */
[----:B------:R-:W-:-:S03]  /*02b0*/  FSETP.GEU.AND P3, PT, R7, -126, PT ;  /* 0xc2fc00000700780b */ /* 0x000fc60003f6e000 */
[----:B------:R-:W-:Y:S02]  /*02c0*/  FSETP.GEU.AND P4, PT, R5, -126, PT ;  /* 0xc2fc00000500780b */ /* 0x000fe40003f8e000 */
[C---:B------:R-:W-:Y:S02]  /*02d0*/  FSETP.GT.AND P2, PT, |R11|.reuse, 8.50705917302346158658e+37, PT ;  /* 0x7e8000000b00780b */ /* 0x040fe40003f44200 */
[C---:B------:R-:W-:Y:S02]  /*02e0*/  FSETP.GT.AND P1, PT, |R10|.reuse, 8.50705917302346158658e+37, PT ;  /* 0x7e8000000a00780b */ /* 0x040fe40003f24200 */
[----:B------:R-:W-:Y:S02]  /*02f0*/  FSETP.GEU.AND P6, PT, |R11|, 1.175494350822287508e-38, PT ;  /* 0x008000000b00780b */ /* 0x000fe40003fce200 */
[----:B------:R-:W-:Y:S02]  /*0300*/  FSETP.GEU.AND P5, PT, |R10|, 1.175494350822287508e-38, PT ;  /* 0x008000000a00780b */ /* 0x000fe40003fae200 */
[----:B------:R-:W-:-:S03]  /*0310*/  @!P3 FMUL R7, R7, 0.5 ;  /* 0x3f0000000707b820 */ /* 0x000fc60000400000 */
[----:B------:R-:W-:Y:S01]  /*0320*/  @!P4 FMUL R5, R5, 0.5 ;  /* 0x3f0000000505c820 */ /* 0x000fe20000400000 */
[----:B------:R-:W1:Y:S01]  /*0330*/  MUFU.EX2 R0, R7 ;  /* 0x0000000700007308 */ /* 0x000e620000000800 */
[----:B------:R-:W-:Y:S02]  /*0340*/  @P2 FMUL R11, R11, 0.25 ;  /* 0x3e8000000b0b2820 */ /* 0x000fe40000400000 */
[----:B------:R-:W-:-:S05]  /*0350*/  @P1 FMUL R10, R10, 0.25 ;  /* 0x3e8000000a0a1820 */ /* 0x000fca0000400000 */
[----:B------:R-:W2:Y:S01]  /*0360*/  MUFU.EX2 R4, R5 ;  /* 0x0000000500047308 */ /* 0x000ea20000000800 */
[----:B------:R-:W-:Y:S01]  /*0370*/  @!P6 FMUL R11, R11, 16777216 ;  /* 0x4b8000000b0be820 */ /* 0x000fe20000400000 */
[----:B------:R-:W-:-:S06]  /*0380*/  @!P5 FMUL R10, R10, 16777216 ;  /* 0x4b8000000a0ad820 */ /* 0x000fcc0000400000 */
[----:B------:R-:W3:Y:S01]  /*0390*/  MUFU.RCP R9, R10 ;  /* 0x0000000a00097308 */ /* 0x000ee20000001000 */
[----:B-1----:R-:W-:-:S07]  /*03a0*/  @!P3 FMUL R0, R0, R0 ;  /* 0x000000000000b220 */ /* 0x002fce0000400000 */
[----:B------:R-:W1:Y:S01]  /*03b0*/  MUFU.RCP R11, R11 ;  /* 0x0000000b000b7308 */ /* 0x000e620000001000 */
[----:B--2---:R-:W-:Y:S01]  /*03c0*/  @!P4 FMUL R4, R4, R4 ;  /* 0x000000040404c220 */ /* 0x004fe20000400000 */
[----:B------:R-:W-:-:S03]  /*03d0*/  @P1 FMUL R0, R0, 0.25 ;  /* 0x3e80000000001820 */ /* 0x000fc60000400000 */
[----:B------:R-:W-:Y:S01]  /*03e0*/  @P2 FMUL R4, R4, 0.25 ;  /* 0x3e80000004042820 */ /* 0x000fe20000400000 */
[----:B------:R-:W-:-:S03]  /*03f0*/  @!P5 FMUL R0, R0, 16777216 ;  /* 0x4b8000000000d820 */ /* 0x000fc60000400000 */
[----:B------:R-:W-:Y:S01]  /*0400*/  @!P6 FMUL R4, R4, 16777216 ;  /* 0x4b8000000404e820 */ /* 0x000fe20000400000 */
[----:B---3--:R-:W-:-:S03]  /*0410*/  FMUL R6, R9, R0 ;  /* 0x0000000009067220 */ /* 0x008fc60000400000 */
[----:B-1----:R-:W-:Y:S01]  /*0420*/  FMUL R7, R11, R4 ;  /* 0x000000040b077220 */ /* 0x002fe20000400000 */
[----:B------:R-:W-:Y:S06]  /*0430*/  @P0 EXIT ;  /* 0x000000000000094d */ /* 0x000fec0003800000 */
[----:B------:R-:W-:Y:S01]  /*0440*/  STG.E.64 desc[UR4][R2.64], R6 ;  /* 0x0000000602007986 */ /* 0x000fe2000c101b04 */
[----:B------:R-:W-:Y:S05]  /*0450*/  EXIT ;  /* 0x000000000000794d */ /* 0x000fea0003800000 */
.L_x_0:
[----:B------:R-:W-:-:S00]  /*0460*/  BRA `(.L_x_0) ;  /* 0xfffffffc00fc7947 */ /* 0x000fc0000383ffff */
[----:B------:R-:W-:-:S00]  /*0470*/  NOP ;  /* 0x0000000000007918 */ /* 0x000fc00000000000 */
        /* <DEDUP_REMOVED lines=8> */
.L_x_1:


//--------------------- .nv.constant0.triton_poi_fused__softmax_div_masked_fill_3 --------------------------
	.section	.nv.constant0.triton_poi_fused__softmax_div_masked_fill_3,"a",@progbits
	.sectionflags	@""
	.align	4
.nv.constant0.triton_poi_fused__softmax_div_masked_fill_3:
	.zero		564
